//
// Generated by NVIDIA NVVM Compiler
//
// Compiler Build ID: CL-36424714
// Cuda compilation tools, release 13.0, V13.0.88
// Based on NVVM 20.0.0
//

.version 9.0
.target sm_100
.address_size 64

	// .globl	_Z9warp_racePi

.visible .entry _Z9warp_racePi(
	.param .u64 .ptr .align 1 _Z9warp_racePi_param_0
)
{
	.reg .pred 	%p<2>;
	.reg .b32 	%r<5>;
	.reg .b64 	%rd<5>;

	ld.param.u64 	%rd1, [_Z9warp_racePi_param_0];
	mov.u32 	%r1, %tid.x;
	setp.gt.u32 	%p1, %r1, 31;
	@%p1 bra 	$L__BB0_2;
	cvta.to.global.u64 	%rd2, %rd1;
	mul.wide.u32 	%rd3, %r1, 4;
	add.s64 	%rd4, %rd2, %rd3;
	ld.global.u32 	%r2, [%rd4];
	ld.global.u32 	%r3, [%rd4+128];
	add.s32 	%r4, %r3, %r2;
	st.global.u32 	[%rd4], %r4;
	bar.warp.sync 	-1;
$L__BB0_2:
	ret;

}


// ===== COMPILED SASS (sm_100) =====

	.target	sm_100

	.elftype	@"ET_EXEC"


//--------------------- .note.nv.tkinfo           --------------------------
	.section	.note.nv.tkinfo,"",@"SHT_NOTE"
	.sectionflags	@"SHF_NOTE_NV_TKINFO"
	.tkinfo
        /*0018*/ 	.word	0x00000002
        /*0030*/ 	.string	""
        /*0030*/ 	.string	"ptxas"
        /*0030*/ 	.string	"Cuda compilation tools, release 13.0, V13.0.88"
        /*0030*/ 	.string	"Build cuda_13.0.r13.0/compiler.36424714_0"
        /*0030*/ 	.string	"-arch sm_100 -m 64 "



//--------------------- .note.nv.cuinfo           --------------------------
	.section	.note.nv.cuinfo,"",@"SHT_NOTE"
	.sectionflags	@"SHF_NOTE_NV_CUINFO"
        /*0018*/ 	.short	0x0002
        /*001a*/ 	.short	0x0064
        /*001c*/ 	.short	0x0082
	.zero		2


//--------------------- .nv.info                  --------------------------
	.section	.nv.info,"",@"SHT_CUDA_INFO"
	.align	4


	//----- nvinfo : EIATTR_REGCOUNT
	.align		4
        /*0000*/ 	.byte	0x04, 0x2f
        /*0002*/ 	.short	(.L_1 - .L_0)
	.align		4
.L_0:
        /*0004*/ 	.word	index@(_Z9warp_racePi)
        /*0008*/ 	.word	0x00000008


	//----- nvinfo : EIATTR_FRAME_SIZE
	.align		4
.L_1:
        /*000c*/ 	.byte	0x04, 0x11
        /*000e*/ 	.short	(.L_3 - .L_2)
	.align		4
.L_2:
        /*0010*/ 	.word	index@(_Z9warp_racePi)
        /*0014*/ 	.word	0x00000000


	//----- nvinfo : EIATTR_MIN_STACK_SIZE
	.align		4
.L_3:
        /*0018*/ 	.byte	0x04, 0x12
        /*001a*/ 	.short	(.L_5 - .L_4)
	.align		4
.L_4:
        /*001c*/ 	.word	index@(_Z9warp_racePi)
        /*0020*/ 	.word	0x00000000
.L_5:


//--------------------- .nv.compat                --------------------------
	.section	.nv.compat,"",@"SHT_CUDA_COMPAT_INFO"
	.align	4
        /*0000*/ 	.byte	0x02, 0x09, 0x00, 0x00, 0x02, 0x02, 0x01, 0x00, 0x02, 0x05, 0x05, 0x00, 0x03, 0x07, 0x01, 0x01
        /*0010*/ 	.byte	0x02, 0x03, 0x00, 0x00, 0x02, 0x06, 0x01, 0x00, 0x04, 0x0b, 0x08, 0x00, 0x09, 0x00, 0x00, 0x00
        /*0020*/ 	.byte	0x00, 0x00, 0x00, 0x00


//--------------------- .nv.info._Z9warp_racePi   --------------------------
	.section	.nv.info._Z9warp_racePi,"",@"SHT_CUDA_INFO"
	.sectionflags	@""
	.align	4


	//----- nvinfo : EIATTR_CUDA_API_VERSION
	.align		4
        /*0000*/ 	.byte	0x04, 0x37
        /*0002*/ 	.short	(.L_7 - .L_6)
.L_6:
        /*0004*/ 	.word	0x00000082


	//----- nvinfo : EIATTR_KPARAM_INFO
	.align		4
.L_7:
        /*0008*/ 	.byte	0x04, 0x17
        /*000a*/ 	.short	(.L_9 - .L_8)
.L_8:
        /*000c*/ 	.word	0x00000000
        /*0010*/ 	.short	0x0000
        /*0012*/ 	.short	0x0000
        /*0014*/ 	.byte	0x00, 0xf5, 0x21, 0x00


	//----- nvinfo : EIATTR_SPARSE_MMA_MASK
	.align		4
.L_9:
        /*0018*/ 	.byte	0x03, 0x50
        /*001a*/ 	.short	0x0000


	//----- nvinfo : EIATTR_MAXREG_COUNT
	.align		4
        /*001c*/ 	.byte	0x03, 0x1b
        /*001e*/ 	.short	0x00ff


	//----- nvinfo : EIATTR_MERCURY_ISA_VERSION
	.align		4
        /*0020*/ 	.byte	0x03, 0x5f
        /*0022*/ 	.short	0x0101


	//----- nvinfo : EIATTR_COOP_GROUP_MASK_REGIDS
	.align		4
        /*0024*/ 	.byte	0x04, 0x29
        /*0026*/ 	.short	(.L_11 - .L_10)


	//   ....[0]....
.L_10:
        /*0028*/ 	.word	0xffffffff


	//----- nvinfo : EIATTR_COOP_GROUP_INSTR_OFFSETS
	.align		4
.L_11:
        /*002c*/ 	.byte	0x04, 0x28
        /*002e*/ 	.short	(.L_13 - .L_12)


	//   ....[0]....
.L_12:
        /*0030*/ 	.word	0x000000b0


	//----- nvinfo : EIATTR_VRC_CTA_INIT_COUNT
	.align		4
.L_13:
        /*0034*/ 	.byte	0x02, 0x4a
	.zero		1
	.zero		1


	//----- nvinfo : EIATTR_EXIT_INSTR_OFFSETS
	.align		4
        /*0038*/ 	.byte	0x04, 0x1c
        /*003a*/ 	.short	(.L_15 - .L_14)


	//   ....[0]....
.L_14:
        /*003c*/ 	.word	0x00000030


	//   ....[1]....
        /*0040*/ 	.word	0x000000c0


	//----- nvinfo : EIATTR_CBANK_PARAM_SIZE
	.align		4
.L_15:
        /*0044*/ 	.byte	0x03, 0x19
        /*0046*/ 	.short	0x0008


	//----- nvinfo : EIATTR_PARAM_CBANK
	.align		4
        /*0048*/ 	.byte	0x04, 0x0a
        /*004a*/ 	.short	(.L_17 - .L_16)
	.align		4
.L_16:
        /*004c*/ 	.word	index@(.nv.constant0._Z9warp_racePi)
        /*0050*/ 	.short	0x0380
        /*0052*/ 	.short	0x0008


	//----- nvinfo : EIATTR_SW_WAR
	.align		4
.L_17:
        /*0054*/ 	.byte	0x04, 0x36
        /*0056*/ 	.short	(.L_19 - .L_18)
.L_18:
        /*0058*/ 	.word	0x00000008
.L_19:


//--------------------- .nv.callgraph             --------------------------
	.section	.nv.callgraph,"",@"SHT_CUDA_CALLGRAPH"
	.align	4
	.sectionentsize	8
	.align		4
        /*0000*/ 	.word	0x00000000
	.align		4
        /*0004*/ 	.word	0xffffffff
	.align		4
        /*0008*/ 	.word	0x00000000
	.align		4
        /*000c*/ 	.word	0xfffffffe
	.align		4
        /*0010*/ 	.word	0x00000000
	.align		4
        /*0014*/ 	.word	0xfffffffd
	.align		4
        /*0018*/ 	.word	0x00000000
	.align		4
        /*001c*/ 	.word	0xfffffffc


//--------------------- .text._Z9warp_racePi      --------------------------
	.section	.text._Z9warp_racePi,"ax",@progbits
	.align	128
        .global         _Z9warp_racePi
        .type           _Z9warp_racePi,@function
        .size           _Z9warp_racePi,(.L_x_1 - _Z9warp_racePi)
        .other          _Z9warp_racePi,@"STO_CUDA_ENTRY STV_DEFAULT"
_Z9warp_racePi:
.text._Z9warp_racePi:
[----:B------:R-:W-:Y:S01]  /*0000*/  LDC R1, c[0x0][0x37c] ;  /* 0x0000df00ff017b82 */ /* 0x000fe20000000800 */
[----:B------:R-:W0:Y:S02]  /*0010*/  S2R R5, SR_TID.X ;  /* 0x0000000000057919 */ /* 0x000e240000002100 */
[----:B0-----:R-:W-:-:S13]  /*0020*/  ISETP.GT.U32.AND P0, PT, R5, 0x1f, PT ;  /* 0x0000001f0500780c */ /* 0x001fda0003f04070 */
[----:B------:R-:W-:Y:S05]  /*0030*/  @P0 EXIT ;  /* 0x000000000000094d */ /* 0x000fea0003800000 */
[----:B------:R-:W0:Y:S01]  /*0040*/  LDC.64 R2, c[0x0][0x380] ;  /* 0x0000e000ff027b82 */ /* 0x000e220000000a00 */
[----:B------:R-:W1:Y:S01]  /*0050*/  LDCU.64 UR4, c[0x0][0x358] ;  /* 0x00006b00ff0477ac */ /* 0x000e620008000a00 */
[----:B0-----:R-:W-:-:S05]  /*0060*/  IMAD.WIDE.U32 R2, R5, 0x4, R2 ;  /* 0x0000000405027825 */ /* 0x001fca00078e0002 */
[----:B-1----:R-:W2:Y:S04]  /*0070*/  LDG.E R0, desc[UR4][R2.64] ;  /* 0x0000000402007981 */ /* 0x002ea8000c1e1900 */
[----:B------:R-:W2:Y:S02]  /*0080*/  LDG.E R5, desc[UR4][R2.64+0x80] ;  /* 0x0000800402057981 */ /* 0x000ea4000c1e1900 */
[----:B--2---:R-:W-:-:S05]  /*0090*/  IADD3 R5, PT, PT, R0, R5, RZ ;  /* 0x0000000500057210 */ /* 0x004fca0007ffe0ff */
[----:B------:R-:W-:Y:S01]  /*00a0*/  STG.E desc[UR4][R2.64], R5 ;  /* 0x0000000502007986 */ /* 0x000fe2000c101904 */
[----:B------:R-:W-:Y:S01]  /*00b0*/  NOP ;  /* 0x0000000000007918 */ /* 0x000fe20000000000 */
[----:B------:R-:W-:Y:S05]  /*00c0*/  EXIT ;  /* 0x000000000000794d */ /* 0x000fea0003800000 */
.L_x_0:
[----:B------:R-:W-:-:S00]  /*00d0*/  BRA `(.L_x_0) ;  /* 0xfffffffc00fc7947 */ /* 0x000fc0000383ffff */
[----:B------:R-:W-:-:S00]  /*00e0*/  NOP ;  /* 0x0000000000007918 */ /* 0x000fc00000000000 */
        /* <DEDUP_REMOVED lines=9> */
.L_x_1:


//--------------------- .nv.shared.reserved.0     --------------------------
	.section	.nv.shared.reserved.0,"aw",@nobits
	.weak		__nv_reservedSMEM_offset_0_alias
	.size		__nv_reservedSMEM_offset_0_alias, 0, 64
	.other		__nv_reservedSMEM_offset_0_alias,@"STO_CUDA_RESERVED_SHARED STV_DEFAULT"
__nv_reservedSMEM_offset_0_alias:
	.zero		0
	.zero		64


//--------------------- .nv.constant0._Z9warp_racePi --------------------------
	.section	.nv.constant0._Z9warp_racePi,"a",@progbits
	.sectionflags	@""
	.align	4
.nv.constant0._Z9warp_racePi:
	.zero		904


//--------------------- SYMBOLS --------------------------

	.type		.nv.reservedSmem.offset0,@object
	.size		.nv.reservedSmem.offset0,0x4
